//
// Generated by NVIDIA NVVM Compiler
//
// Compiler Build ID: CL-36424714
// Cuda compilation tools, release 13.0, V13.0.88
// Based on NVVM 20.0.0
//

.version 9.0
.target sm_100
.address_size 64

	// .globl	_Z22test_thread_num_kernelPi

.visible .entry _Z22test_thread_num_kernelPi(
	.param .u64 .ptr .align 1 _Z22test_thread_num_kernelPi_param_0
)
{
	.reg .pred 	%p<2>;
	.reg .b32 	%r<12>;
	.reg .b64 	%rd<3>;

	ld.param.u64 	%rd1, [_Z22test_thread_num_kernelPi_param_0];
	mov.u32 	%r1, %tid.x;
	setp.ne.s32 	%p1, %r1, 1;
	@%p1 bra 	$L__BB0_2;
	cvta.to.global.u64 	%rd2, %rd1;
	mov.b32 	%r2, 32;
	st.global.u32 	[%rd2], %r2;
	mov.b32 	%r3, 16;
	st.global.u32 	[%rd2+4], %r3;
	mov.b32 	%r4, 8;
	st.global.u32 	[%rd2+8], %r4;
	mov.b32 	%r5, 4;
	st.global.u32 	[%rd2+12], %r5;
	mov.b32 	%r6, 2;
	st.global.u32 	[%rd2+16], %r6;
	mov.u32 	%r7, %ntid.x;
	mov.u32 	%r8, %ntid.y;
	mul.lo.s32 	%r9, %r7, %r8;
	mov.u32 	%r10, %ntid.z;
	mul.lo.s32 	%r11, %r9, %r10;
	st.global.u32 	[%rd2+20], %r11;
$L__BB0_2:
	ret;

}


// ===== COMPILED SASS (sm_100) =====

	.target	sm_100

	.elftype	@"ET_EXEC"


//--------------------- .note.nv.tkinfo           --------------------------
	.section	.note.nv.tkinfo,"",@"SHT_NOTE"
	.sectionflags	@"SHF_NOTE_NV_TKINFO"
	.tkinfo
        /*0018*/ 	.word	0x00000002
        /*0030*/ 	.string	""
        /*0030*/ 	.string	"ptxas"
        /*0030*/ 	.string	"Cuda compilation tools, release 13.0, V13.0.88"
        /*0030*/ 	.string	"Build cuda_13.0.r13.0/compiler.36424714_0"
        /*0030*/ 	.string	"-arch sm_100 -m 64 "



//--------------------- .note.nv.cuinfo           --------------------------
	.section	.note.nv.cuinfo,"",@"SHT_NOTE"
	.sectionflags	@"SHF_NOTE_NV_CUINFO"
        /*0018*/ 	.short	0x0002
        /*001a*/ 	.short	0x0064
        /*001c*/ 	.short	0x0082
	.zero		2


//--------------------- .nv.info                  --------------------------
	.section	.nv.info,"",@"SHT_CUDA_INFO"
	.align	4


	//----- nvinfo : EIATTR_REGCOUNT
	.align		4
        /*0000*/ 	.byte	0x04, 0x2f
        /*0002*/ 	.short	(.L_1 - .L_0)
	.align		4
.L_0:
        /*0004*/ 	.word	index@(_Z22test_thread_num_kernelPi)
        /*0008*/ 	.word	0x00000012


	//----- nvinfo : EIATTR_FRAME_SIZE
	.align		4
.L_1:
        /*000c*/ 	.byte	0x04, 0x11
        /*000e*/ 	.short	(.L_3 - .L_2)
	.align		4
.L_2:
        /*0010*/ 	.word	index@(_Z22test_thread_num_kernelPi)
        /*0014*/ 	.word	0x00000000


	//----- nvinfo : EIATTR_MIN_STACK_SIZE
	.align		4
.L_3:
        /*0018*/ 	.byte	0x04, 0x12
        /*001a*/ 	.short	(.L_5 - .L_4)
	.align		4
.L_4:
        /*001c*/ 	.word	index@(_Z22test_thread_num_kernelPi)
        /*0020*/ 	.word	0x00000000
.L_5:


//--------------------- .nv.compat                --------------------------
	.section	.nv.compat,"",@"SHT_CUDA_COMPAT_INFO"
	.align	4
        /*0000*/ 	.byte	0x02, 0x09, 0x00, 0x00, 0x02, 0x02, 0x01, 0x00, 0x02, 0x05, 0x05, 0x00, 0x03, 0x07, 0x01, 0x01
        /*0010*/ 	.byte	0x02, 0x03, 0x00, 0x00, 0x02, 0x06, 0x01, 0x00, 0x04, 0x0b, 0x08, 0x00, 0x09, 0x00, 0x00, 0x00
        /*0020*/ 	.byte	0x00, 0x00, 0x00, 0x00


//--------------------- .nv.info._Z22test_thread_num_kernelPi --------------------------
	.section	.nv.info._Z22test_thread_num_kernelPi,"",@"SHT_CUDA_INFO"
	.sectionflags	@""
	.align	4


	//----- nvinfo : EIATTR_CUDA_API_VERSION
	.align		4
        /*0000*/ 	.byte	0x04, 0x37
        /*0002*/ 	.short	(.L_7 - .L_6)
.L_6:
        /*0004*/ 	.word	0x00000082


	//----- nvinfo : EIATTR_KPARAM_INFO
	.align		4
.L_7:
        /*0008*/ 	.byte	0x04, 0x17
        /*000a*/ 	.short	(.L_9 - .L_8)
.L_8:
        /*000c*/ 	.word	0x00000000
        /*0010*/ 	.short	0x0000
        /*0012*/ 	.short	0x0000
        /*0014*/ 	.byte	0x00, 0xf5, 0x21, 0x00


	//----- nvinfo : EIATTR_SPARSE_MMA_MASK
	.align		4
.L_9:
        /*0018*/ 	.byte	0x03, 0x50
        /*001a*/ 	.short	0x0000


	//----- nvinfo : EIATTR_MAXREG_COUNT
	.align		4
        /*001c*/ 	.byte	0x03, 0x1b
        /*001e*/ 	.short	0x00ff


	//----- nvinfo : EIATTR_MERCURY_ISA_VERSION
	.align		4
        /*0020*/ 	.byte	0x03, 0x5f
        /*0022*/ 	.short	0x0101


	//----- nvinfo : EIATTR_VRC_CTA_INIT_COUNT
	.align		4
        /*0024*/ 	.byte	0x02, 0x4a
	.zero		1
	.zero		1


	//----- nvinfo : EIATTR_EXIT_INSTR_OFFSETS
	.align		4
        /*0028*/ 	.byte	0x04, 0x1c
        /*002a*/ 	.short	(.L_11 - .L_10)


	//   ....[0]....
.L_10:
        /*002c*/ 	.word	0x00000030


	//   ....[1]....
        /*0030*/ 	.word	0x00000160


	//----- nvinfo : EIATTR_CBANK_PARAM_SIZE
	.align		4
.L_11:
        /*0034*/ 	.byte	0x03, 0x19
        /*0036*/ 	.short	0x0008


	//----- nvinfo : EIATTR_PARAM_CBANK
	.align		4
        /*0038*/ 	.byte	0x04, 0x0a
        /*003a*/ 	.short	(.L_13 - .L_12)
	.align		4
.L_12:
        /*003c*/ 	.word	index@(.nv.constant0._Z22test_thread_num_kernelPi)
        /*0040*/ 	.short	0x0380
        /*0042*/ 	.short	0x0008


	//----- nvinfo : EIATTR_SW_WAR
	.align		4
.L_13:
        /*0044*/ 	.byte	0x04, 0x36
        /*0046*/ 	.short	(.L_15 - .L_14)
.L_14:
        /*0048*/ 	.word	0x00000008
.L_15:


//--------------------- .nv.callgraph             --------------------------
	.section	.nv.callgraph,"",@"SHT_CUDA_CALLGRAPH"
	.align	4
	.sectionentsize	8
	.align		4
        /*0000*/ 	.word	0x00000000
	.align		4
        /*0004*/ 	.word	0xffffffff
	.align		4
        /*0008*/ 	.word	0x00000000
	.align		4
        /*000c*/ 	.word	0xfffffffe
	.align		4
        /*0010*/ 	.word	0x00000000
	.align		4
        /*0014*/ 	.word	0xfffffffd
	.align		4
        /*0018*/ 	.word	0x00000000
	.align		4
        /*001c*/ 	.word	0xfffffffc


//--------------------- .text._Z22test_thread_num_kernelPi --------------------------
	.section	.text._Z22test_thread_num_kernelPi,"ax",@progbits
	.align	128
        .global         _Z22test_thread_num_kernelPi
        .type           _Z22test_thread_num_kernelPi,@function
        .size           _Z22test_thread_num_kernelPi,(.L_x_1 - _Z22test_thread_num_kernelPi)
        .other          _Z22test_thread_num_kernelPi,@"STO_CUDA_ENTRY STV_DEFAULT"
_Z22test_thread_num_kernelPi:
.text._Z22test_thread_num_kernelPi:
[----:B------:R-:W-:Y:S01]  /*0000*/  LDC R1, c[0x0][0x37c] ;  /* 0x0000df00ff017b82 */ /* 0x000fe20000000800 */
[----:B------:R-:W0:Y:S02]  /*0010*/  S2R R0, SR_TID.X ;  /* 0x0000000000007919 */ /* 0x000e240000002100 */
[----:B0-----:R-:W-:-:S13]  /*0020*/  ISETP.NE.AND P0, PT, R0, 0x1, PT ;  /* 0x000000010000780c */ /* 0x001fda0003f05270 */
[----:B------:R-:W-:Y:S05]  /*0030*/  @P0 EXIT ;  /* 0x000000000000094d */ /* 0x000fea0003800000 */
[----:B------:R-:W0:Y:S01]  /*0040*/  LDCU UR4, c[0x0][0x360] ;  /* 0x00006c00ff0477ac */ /* 0x000e220008000800 */
[----:B------:R-:W1:Y:S01]  /*0050*/  LDC.64 R2, c[0x0][0x380] ;  /* 0x0000e000ff027b82 */ /* 0x000e620000000a00 */
[----:B------:R-:W-:Y:S01]  /*0060*/  HFMA2 R7, -RZ, RZ, 0, 1.9073486328125e-06 ;  /* 0x00000020ff077431 */ /* 0x000fe200000001ff */
[----:B------:R-:W-:Y:S01]  /*0070*/  MOV R9, 0x10 ;  /* 0x0000001000097802 */ /* 0x000fe20000000f00 */
[----:B------:R-:W0:Y:S01]  /*0080*/  LDCU UR5, c[0x0][0x364] ;  /* 0x00006c80ff0577ac */ /* 0x000e220008000800 */
[----:B------:R-:W-:Y:S02]  /*0090*/  HFMA2 R13, -RZ, RZ, 0, 2.384185791015625e-07 ;  /* 0x00000004ff0d7431 */ /* 0x000fe400000001ff */
[----:B------:R-:W-:Y:S01]  /*00a0*/  IMAD.MOV.U32 R11, RZ, RZ, 0x8 ;  /* 0x00000008ff0b7424 */ /* 0x000fe200078e00ff */
[----:B------:R-:W1:Y:S01]  /*00b0*/  LDCU.64 UR6, c[0x0][0x358] ;  /* 0x00006b00ff0677ac */ /* 0x000e620008000a00 */
[----:B------:R-:W2:Y:S01]  /*00c0*/  LDC R5, c[0x0][0x368] ;  /* 0x0000da00ff057b82 */ /* 0x000ea20000000800 */
[----:B------:R-:W-:Y:S01]  /*00d0*/  IMAD.MOV.U32 R15, RZ, RZ, 0x2 ;  /* 0x00000002ff0f7424 */ /* 0x000fe200078e00ff */
[----:B0-----:R-:W-:Y:S01]  /*00e0*/  UIMAD UR4, UR4, UR5, URZ ;  /* 0x00000005040472a4 */ /* 0x001fe2000f8e02ff */
[----:B-1----:R-:W-:Y:S04]  /*00f0*/  STG.E desc[UR6][R2.64], R7 ;  /* 0x0000000702007986 */ /* 0x002fe8000c101906 */
[----:B------:R-:W-:Y:S01]  /*0100*/  STG.E desc[UR6][R2.64+0x4], R9 ;  /* 0x0000040902007986 */ /* 0x000fe2000c101906 */
[----:B--2---:R-:W-:-:S03]  /*0110*/  IMAD R5, R5, UR4, RZ ;  /* 0x0000000405057c24 */ /* 0x004fc6000f8e02ff */
[----:B------:R-:W-:Y:S04]  /*0120*/  STG.E desc[UR6][R2.64+0x8], R11 ;  /* 0x0000080b02007986 */ /* 0x000fe8000c101906 */
[----:B------:R-:W-:Y:S04]  /*0130*/  STG.E desc[UR6][R2.64+0xc], R13 ;  /* 0x00000c0d02007986 */ /* 0x000fe8000c101906 */
[----:B------:R-:W-:Y:S04]  /*0140*/  STG.E desc[UR6][R2.64+0x10], R15 ;  /* 0x0000100f02007986 */ /* 0x000fe8000c101906 */
[----:B------:R-:W-:Y:S01]  /*0150*/  STG.E desc[UR6][R2.64+0x14], R5 ;  /* 0x0000140502007986 */ /* 0x000fe2000c101906 */
[----:B------:R-:W-:Y:S05]  /*0160*/  EXIT ;  /* 0x000000000000794d */ /* 0x000fea0003800000 */
.L_x_0:
[----:B------:R-:W-:-:S00]  /*0170*/  BRA `(.L_x_0) ;  /* 0xfffffffc00fc7947 */ /* 0x000fc0000383ffff */
[----:B------:R-:W-:-:S00]  /*0180*/  NOP ;  /* 0x0000000000007918 */ /* 0x000fc00000000000 */
[----:B------:R-:W-:-:S00]  /*0190*/  NOP ;  /* 0x0000000000007918 */ /* 0x000fc00000000000 */
[----:B------:R-:W-:-:S00]  /*01a0*/  NOP ;  /* 0x0000000000007918 */ /* 0x000fc00000000000 */
[----:B------:R-:W-:-:S00]  /*01b0*/  NOP ;  /* 0x0000000000007918 */ /* 0x000fc00000000000 */
[----:B------:R-:W-:-:S00]  /*01c0*/  NOP ;  /* 0x0000000000007918 */ /* 0x000fc00000000000 */
[----:B------:R-:W-:-:S00]  /*01d0*/  NOP ;  /* 0x0000000000007918 */ /* 0x000fc00000000000 */
[----:B------:R-:W-:-:S00]  /*01e0*/  NOP ;  /* 0x0000000000007918 */ /* 0x000fc00000000000 */
[----:B------:R-:W-:-:S00]  /*01f0*/  NOP ;  /* 0x0000000000007918 */ /* 0x000fc00000000000 */
.L_x_1:


//--------------------- .nv.shared.reserved.0     --------------------------
	.section	.nv.shared.reserved.0,"aw",@nobits
	.weak		__nv_reservedSMEM_offset_0_alias
	.size		__nv_reservedSMEM_offset_0_alias, 0, 64
	.other		__nv_reservedSMEM_offset_0_alias,@"STO_CUDA_RESERVED_SHARED STV_DEFAULT"
__nv_reservedSMEM_offset_0_alias:
	.zero		0
	.zero		64


//--------------------- .nv.constant0._Z22test_thread_num_kernelPi --------------------------
	.section	.nv.constant0._Z22test_thread_num_kernelPi,"a",@progbits
	.sectionflags	@""
	.align	4
.nv.constant0._Z22test_thread_num_kernelPi:
	.zero		904


//--------------------- SYMBOLS --------------------------

	.type		.nv.reservedSmem.offset0,@object
	.size		.nv.reservedSmem.offset0,0x4
